//
// Generated by NVIDIA NVVM Compiler
//
// Compiler Build ID: CL-36424714
// Cuda compilation tools, release 13.0, V13.0.88
// Based on NVVM 20.0.0
//

.version 9.0
.target sm_100
.address_size 64

	// .globl	_Z8mykernelv
.extern .func  (.param .b32 func_retval0) vprintf
(
	.param .b64 vprintf_param_0,
	.param .b64 vprintf_param_1
)
;
.global .align 1 .b8 $str[7] = {72, 101, 108, 108, 111, 10};

.visible .entry _Z8mykernelv()
{
	.reg .b32 	%r<3>;
	.reg .b64 	%rd<3>;

	mov.u64 	%rd1, $str;
	cvta.global.u64 	%rd2, %rd1;
	{ // callseq 0, 0
	.param .b64 param0;
	st.param.b64 	[param0], %rd2;
	.param .b64 param1;
	st.param.b64 	[param1], 0;
	.param .b32 retval0;
	call.uni (retval0), 
	vprintf, 
	(
	param0, 
	param1
	);
	ld.param.b32 	%r1, [retval0];
	} // callseq 0
	ret;

}


// ===== COMPILED SASS (sm_100) =====

	.target	sm_100

	.elftype	@"ET_EXEC"


//--------------------- .note.nv.tkinfo           --------------------------
	.section	.note.nv.tkinfo,"",@"SHT_NOTE"
	.sectionflags	@"SHF_NOTE_NV_TKINFO"
	.tkinfo
        /*0018*/ 	.word	0x00000002
        /*0030*/ 	.string	""
        /*0030*/ 	.string	"ptxas"
        /*0030*/ 	.string	"Cuda compilation tools, release 13.0, V13.0.88"
        /*0030*/ 	.string	"Build cuda_13.0.r13.0/compiler.36424714_0"
        /*0030*/ 	.string	"-arch sm_100 -m 64 "



//--------------------- .note.nv.cuinfo           --------------------------
	.section	.note.nv.cuinfo,"",@"SHT_NOTE"
	.sectionflags	@"SHF_NOTE_NV_CUINFO"
        /*0018*/ 	.short	0x0002
        /*001a*/ 	.short	0x0064
        /*001c*/ 	.short	0x0082
	.zero		2


//--------------------- .nv.info                  --------------------------
	.section	.nv.info,"",@"SHT_CUDA_INFO"
	.align	4


	//----- nvinfo : EIATTR_REGCOUNT
	.align		4
        /*0000*/ 	.byte	0x04, 0x2f
        /*0002*/ 	.short	(.L_2 - .L_1)
	.align		4
.L_1:
        /*0004*/ 	.word	index@(_Z8mykernelv)
        /*0008*/ 	.word	0x00000018


	//----- nvinfo : EIATTR_FRAME_SIZE
	.align		4
.L_2:
        /*000c*/ 	.byte	0x04, 0x11
        /*000e*/ 	.short	(.L_4 - .L_3)
	.align		4
.L_3:
        /*0010*/ 	.word	index@(_Z8mykernelv)
        /*0014*/ 	.word	0x00000000


	//----- nvinfo : EIATTR_MIN_STACK_SIZE
	.align		4
.L_4:
        /*0018*/ 	.byte	0x04, 0x12
        /*001a*/ 	.short	(.L_6 - .L_5)
	.align		4
.L_5:
        /*001c*/ 	.word	index@(_Z8mykernelv)
        /*0020*/ 	.word	0x00000000
.L_6:


//--------------------- .nv.compat                --------------------------
	.section	.nv.compat,"",@"SHT_CUDA_COMPAT_INFO"
	.align	4
        /*0000*/ 	.byte	0x02, 0x09, 0x00, 0x00, 0x02, 0x02, 0x01, 0x00, 0x02, 0x05, 0x05, 0x00, 0x03, 0x07, 0x01, 0x01
        /*0010*/ 	.byte	0x02, 0x03, 0x00, 0x00, 0x02, 0x06, 0x01, 0x00, 0x04, 0x0b, 0x08, 0x00, 0x09, 0x00, 0x00, 0x00
        /*0020*/ 	.byte	0x00, 0x00, 0x00, 0x00


//--------------------- .nv.info._Z8mykernelv     --------------------------
	.section	.nv.info._Z8mykernelv,"",@"SHT_CUDA_INFO"
	.sectionflags	@""
	.align	4


	//----- nvinfo : EIATTR_CUDA_API_VERSION
	.align		4
        /*0000*/ 	.byte	0x04, 0x37
        /*0002*/ 	.short	(.L_8 - .L_7)
.L_7:
        /*0004*/ 	.word	0x00000082


	//----- nvinfo : EIATTR_SPARSE_MMA_MASK
	.align		4
.L_8:
        /*0008*/ 	.byte	0x03, 0x50
        /*000a*/ 	.short	0x0000


	//----- nvinfo : EIATTR_MAXREG_COUNT
	.align		4
        /*000c*/ 	.byte	0x03, 0x1b
        /*000e*/ 	.short	0x00ff


	//----- nvinfo : EIATTR_EXTERNS
	.align		4
        /*0010*/ 	.byte	0x04, 0x0f
        /*0012*/ 	.short	(.L_10 - .L_9)


	//   ....[0]....
	.align		4
.L_9:
        /*0014*/ 	.word	index@(vprintf)


	//----- nvinfo : EIATTR_MERCURY_ISA_VERSION
	.align		4
.L_10:
        /*0018*/ 	.byte	0x03, 0x5f
        /*001a*/ 	.short	0x0101


	//----- nvinfo : EIATTR_VRC_CTA_INIT_COUNT
	.align		4
        /*001c*/ 	.byte	0x02, 0x4a
	.zero		1
	.zero		1


	//----- nvinfo : EIATTR_SYSCALL_OFFSETS
	.align		4
        /*0020*/ 	.byte	0x04, 0x46
        /*0022*/ 	.short	(.L_12 - .L_11)


	//   ....[0]....
.L_11:
        /*0024*/ 	.word	0x00000080


	//----- nvinfo : EIATTR_EXIT_INSTR_OFFSETS
	.align		4
.L_12:
        /*0028*/ 	.byte	0x04, 0x1c
        /*002a*/ 	.short	(.L_14 - .L_13)


	//   ....[0]....
.L_13:
        /*002c*/ 	.word	0x00000090


	//----- nvinfo : EIATTR_SW_WAR
	.align		4
.L_14:
        /*0030*/ 	.byte	0x04, 0x36
        /*0032*/ 	.short	(.L_16 - .L_15)
.L_15:
        /*0034*/ 	.word	0x00000008
.L_16:


//--------------------- .nv.callgraph             --------------------------
	.section	.nv.callgraph,"",@"SHT_CUDA_CALLGRAPH"
	.align	4
	.sectionentsize	8
	.align		4
        /*0000*/ 	.word	0x00000000
	.align		4
        /*0004*/ 	.word	0xffffffff
	.align		4
        /*0008*/ 	.word	index@(_Z8mykernelv)
	.align		4
        /*000c*/ 	.word	index@(vprintf)
	.align		4
        /*0010*/ 	.word	0x00000000
	.align		4
        /*0014*/ 	.word	0xfffffffe
	.align		4
        /*0018*/ 	.word	0x00000000
	.align		4
        /*001c*/ 	.word	0xfffffffd
	.align		4
        /*0020*/ 	.word	0x00000000
	.align		4
        /*0024*/ 	.word	0xfffffffc


//--------------------- .nv.constant4             --------------------------
	.section	.nv.constant4,"a",@progbits
	.align	8
	.align		8
.nv.constant4:
        /*0000*/ 	.dword	vprintf
	.align		8
        /*0008*/ 	.dword	$str


//--------------------- .text._Z8mykernelv        --------------------------
	.section	.text._Z8mykernelv,"ax",@progbits
	.align	128
        .global         _Z8mykernelv
        .type           _Z8mykernelv,@function
        .size           _Z8mykernelv,(.L_x_2 - _Z8mykernelv)
        .other          _Z8mykernelv,@"STO_CUDA_ENTRY STV_DEFAULT"
_Z8mykernelv:
.text._Z8mykernelv:
[----:B------:R-:W0:Y:S01]  /*0000*/  LDC R1, c[0x0][0x37c] ;  /* 0x0000df00ff017b82 */ /* 0x000e220000000800 */
[----:B------:R-:W-:Y:S01]  /*0010*/  MOV R0, 0x0 ;  /* 0x0000000000007802 */ /* 0x000fe20000000f00 */
[----:B------:R-:W1:Y:S01]  /*0020*/  LDCU.64 UR4, c[0x4][0x8] ;  /* 0x01000100ff0477ac */ /* 0x000e620008000a00 */
[----:B------:R-:W-:-:S05]  /*0030*/  CS2R R6, SRZ ;  /* 0x0000000000067805 */ /* 0x000fca000001ff00 */
[----:B------:R2:W3:Y:S01]  /*0040*/  LDC.64 R2, c[0x4][R0] ;  /* 0x0100000000027b82 */ /* 0x0004e20000000a00 */
[----:B-1----:R-:W-:Y:S02]  /*0050*/  IMAD.U32 R4, RZ, RZ, UR4 ;  /* 0x00000004ff047e24 */ /* 0x002fe4000f8e00ff */
[----:B--2---:R-:W-:-:S07]  /*0060*/  IMAD.U32 R5, RZ, RZ, UR5 ;  /* 0x00000005ff057e24 */ /* 0x004fce000f8e00ff */
[----:B------:R-:W-:-:S07]  /*0070*/  LEPC R20, `(.L_x_0) ;  /* 0x000000001014794e */ /* 0x000fce0000000000 */
[----:B0--3--:R-:W-:Y:S05]  /*0080*/  CALL.ABS.NOINC R2 ;  /* 0x0000000002007343 */ /* 0x009fea0003c00000 */
.L_x_0:
[----:B------:R-:W-:Y:S05]  /*0090*/  EXIT ;  /* 0x000000000000794d */ /* 0x000fea0003800000 */
.L_x_1:
[----:B------:R-:W-:-:S00]  /*00a0*/  BRA `(.L_x_1) ;  /* 0xfffffffc00fc7947 */ /* 0x000fc0000383ffff */
[----:B------:R-:W-:-:S00]  /*00b0*/  NOP ;  /* 0x0000000000007918 */ /* 0x000fc00000000000 */
        /* <DEDUP_REMOVED lines=12> */
.L_x_2:


//--------------------- .nv.global.init           --------------------------
	.section	.nv.global.init,"aw",@progbits
.nv.global.init:
	.type		$str,@object
	.size		$str,(.L_0 - $str)
$str:
        /*0000*/ 	.byte	0x48, 0x65, 0x6c, 0x6c, 0x6f, 0x0a, 0x00
.L_0:


//--------------------- .nv.shared.reserved.0     --------------------------
	.section	.nv.shared.reserved.0,"aw",@nobits
	.weak		__nv_reservedSMEM_offset_0_alias
	.size		__nv_reservedSMEM_offset_0_alias, 0, 64
	.other		__nv_reservedSMEM_offset_0_alias,@"STO_CUDA_RESERVED_SHARED STV_DEFAULT"
__nv_reservedSMEM_offset_0_alias:
	.zero		0
	.zero		64


//--------------------- .nv.constant0._Z8mykernelv --------------------------
	.section	.nv.constant0._Z8mykernelv,"a",@progbits
	.sectionflags	@""
	.align	4
.nv.constant0._Z8mykernelv:
	.zero		896


//--------------------- SYMBOLS --------------------------

	.type		.nv.reservedSmem.offset0,@object
	.size		.nv.reservedSmem.offset0,0x4
	.type		vprintf,@function
